//
// Generated by NVIDIA NVVM Compiler
//
// Compiler Build ID: CL-36424714
// Cuda compilation tools, release 13.0, V13.0.88
// Based on NVVM 20.0.0
//

.version 9.0
.target sm_100
.address_size 64

	// .globl	_Z9VectorAddPiPKiS1_

.visible .entry _Z9VectorAddPiPKiS1_(
	.param .u64 .ptr .align 1 _Z9VectorAddPiPKiS1__param_0,
	.param .u64 .ptr .align 1 _Z9VectorAddPiPKiS1__param_1,
	.param .u64 .ptr .align 1 _Z9VectorAddPiPKiS1__param_2
)
{
	.reg .b32 	%r<5>;
	.reg .b64 	%rd<11>;

	ld.param.u64 	%rd1, [_Z9VectorAddPiPKiS1__param_0];
	ld.param.u64 	%rd2, [_Z9VectorAddPiPKiS1__param_1];
	ld.param.u64 	%rd3, [_Z9VectorAddPiPKiS1__param_2];
	cvta.to.global.u64 	%rd4, %rd1;
	cvta.to.global.u64 	%rd5, %rd3;
	cvta.to.global.u64 	%rd6, %rd2;
	mov.u32 	%r1, %tid.x;
	mul.wide.u32 	%rd7, %r1, 4;
	add.s64 	%rd8, %rd6, %rd7;
	ld.global.u32 	%r2, [%rd8];
	add.s64 	%rd9, %rd5, %rd7;
	ld.global.u32 	%r3, [%rd9];
	add.s32 	%r4, %r3, %r2;
	add.s64 	%rd10, %rd4, %rd7;
	st.global.u32 	[%rd10], %r4;
	ret;

}


// ===== COMPILED SASS (sm_100) =====

	.target	sm_100

	.elftype	@"ET_EXEC"


//--------------------- .note.nv.tkinfo           --------------------------
	.section	.note.nv.tkinfo,"",@"SHT_NOTE"
	.sectionflags	@"SHF_NOTE_NV_TKINFO"
	.tkinfo
        /*0018*/ 	.word	0x00000002
        /*0030*/ 	.string	""
        /*0030*/ 	.string	"ptxas"
        /*0030*/ 	.string	"Cuda compilation tools, release 13.0, V13.0.88"
        /*0030*/ 	.string	"Build cuda_13.0.r13.0/compiler.36424714_0"
        /*0030*/ 	.string	"-arch sm_100 -m 64 "



//--------------------- .note.nv.cuinfo           --------------------------
	.section	.note.nv.cuinfo,"",@"SHT_NOTE"
	.sectionflags	@"SHF_NOTE_NV_CUINFO"
        /*0018*/ 	.short	0x0002
        /*001a*/ 	.short	0x0064
        /*001c*/ 	.short	0x0082
	.zero		2


//--------------------- .nv.info                  --------------------------
	.section	.nv.info,"",@"SHT_CUDA_INFO"
	.align	4


	//----- nvinfo : EIATTR_REGCOUNT
	.align		4
        /*0000*/ 	.byte	0x04, 0x2f
        /*0002*/ 	.short	(.L_1 - .L_0)
	.align		4
.L_0:
        /*0004*/ 	.word	index@(_Z9VectorAddPiPKiS1_)
        /*0008*/ 	.word	0x0000000c


	//----- nvinfo : EIATTR_FRAME_SIZE
	.align		4
.L_1:
        /*000c*/ 	.byte	0x04, 0x11
        /*000e*/ 	.short	(.L_3 - .L_2)
	.align		4
.L_2:
        /*0010*/ 	.word	index@(_Z9VectorAddPiPKiS1_)
        /*0014*/ 	.word	0x00000000


	//----- nvinfo : EIATTR_MIN_STACK_SIZE
	.align		4
.L_3:
        /*0018*/ 	.byte	0x04, 0x12
        /*001a*/ 	.short	(.L_5 - .L_4)
	.align		4
.L_4:
        /*001c*/ 	.word	index@(_Z9VectorAddPiPKiS1_)
        /*0020*/ 	.word	0x00000000
.L_5:


//--------------------- .nv.compat                --------------------------
	.section	.nv.compat,"",@"SHT_CUDA_COMPAT_INFO"
	.align	4
        /*0000*/ 	.byte	0x02, 0x09, 0x00, 0x00, 0x02, 0x02, 0x01, 0x00, 0x02, 0x05, 0x05, 0x00, 0x03, 0x07, 0x01, 0x01
        /*0010*/ 	.byte	0x02, 0x03, 0x00, 0x00, 0x02, 0x06, 0x01, 0x00, 0x04, 0x0b, 0x08, 0x00, 0x09, 0x00, 0x00, 0x00
        /*0020*/ 	.byte	0x00, 0x00, 0x00, 0x00


//--------------------- .nv.info._Z9VectorAddPiPKiS1_ --------------------------
	.section	.nv.info._Z9VectorAddPiPKiS1_,"",@"SHT_CUDA_INFO"
	.sectionflags	@""
	.align	4


	//----- nvinfo : EIATTR_CUDA_API_VERSION
	.align		4
        /*0000*/ 	.byte	0x04, 0x37
        /*0002*/ 	.short	(.L_7 - .L_6)
.L_6:
        /*0004*/ 	.word	0x00000082


	//----- nvinfo : EIATTR_KPARAM_INFO
	.align		4
.L_7:
        /*0008*/ 	.byte	0x04, 0x17
        /*000a*/ 	.short	(.L_9 - .L_8)
.L_8:
        /*000c*/ 	.word	0x00000000
        /*0010*/ 	.short	0x0002
        /*0012*/ 	.short	0x0010
        /*0014*/ 	.byte	0x00, 0xf5, 0x21, 0x00


	//----- nvinfo : EIATTR_KPARAM_INFO
	.align		4
.L_9:
        /*0018*/ 	.byte	0x04, 0x17
        /*001a*/ 	.short	(.L_11 - .L_10)
.L_10:
        /*001c*/ 	.word	0x00000000
        /*0020*/ 	.short	0x0001
        /*0022*/ 	.short	0x0008
        /*0024*/ 	.byte	0x00, 0xf5, 0x21, 0x00


	//----- nvinfo : EIATTR_KPARAM_INFO
	.align		4
.L_11:
        /*0028*/ 	.byte	0x04, 0x17
        /*002a*/ 	.short	(.L_13 - .L_12)
.L_12:
        /*002c*/ 	.word	0x00000000
        /*0030*/ 	.short	0x0000
        /*0032*/ 	.short	0x0000
        /*0034*/ 	.byte	0x00, 0xf5, 0x21, 0x00


	//----- nvinfo : EIATTR_SPARSE_MMA_MASK
	.align		4
.L_13:
        /*0038*/ 	.byte	0x03, 0x50
        /*003a*/ 	.short	0x0000


	//----- nvinfo : EIATTR_MAXREG_COUNT
	.align		4
        /*003c*/ 	.byte	0x03, 0x1b
        /*003e*/ 	.short	0x00ff


	//----- nvinfo : EIATTR_MERCURY_ISA_VERSION
	.align		4
        /*0040*/ 	.byte	0x03, 0x5f
        /*0042*/ 	.short	0x0101


	//----- nvinfo : EIATTR_VRC_CTA_INIT_COUNT
	.align		4
        /*0044*/ 	.byte	0x02, 0x4a
	.zero		1
	.zero		1


	//----- nvinfo : EIATTR_EXIT_INSTR_OFFSETS
	.align		4
        /*0048*/ 	.byte	0x04, 0x1c
        /*004a*/ 	.short	(.L_15 - .L_14)


	//   ....[0]....
.L_14:
        /*004c*/ 	.word	0x000000d0


	//----- nvinfo : EIATTR_CBANK_PARAM_SIZE
	.align		4
.L_15:
        /*0050*/ 	.byte	0x03, 0x19
        /*0052*/ 	.short	0x0018


	//----- nvinfo : EIATTR_PARAM_CBANK
	.align		4
        /*0054*/ 	.byte	0x04, 0x0a
        /*0056*/ 	.short	(.L_17 - .L_16)
	.align		4
.L_16:
        /*0058*/ 	.word	index@(.nv.constant0._Z9VectorAddPiPKiS1_)
        /*005c*/ 	.short	0x0380
        /*005e*/ 	.short	0x0018


	//----- nvinfo : EIATTR_SW_WAR
	.align		4
.L_17:
        /*0060*/ 	.byte	0x04, 0x36
        /*0062*/ 	.short	(.L_19 - .L_18)
.L_18:
        /*0064*/ 	.word	0x00000008
.L_19:


//--------------------- .nv.callgraph             --------------------------
	.section	.nv.callgraph,"",@"SHT_CUDA_CALLGRAPH"
	.align	4
	.sectionentsize	8
	.align		4
        /*0000*/ 	.word	0x00000000
	.align		4
        /*0004*/ 	.word	0xffffffff
	.align		4
        /*0008*/ 	.word	0x00000000
	.align		4
        /*000c*/ 	.word	0xfffffffe
	.align		4
        /*0010*/ 	.word	0x00000000
	.align		4
        /*0014*/ 	.word	0xfffffffd
	.align		4
        /*0018*/ 	.word	0x00000000
	.align		4
        /*001c*/ 	.word	0xfffffffc


//--------------------- .text._Z9VectorAddPiPKiS1_ --------------------------
	.section	.text._Z9VectorAddPiPKiS1_,"ax",@progbits
	.align	128
        .global         _Z9VectorAddPiPKiS1_
        .type           _Z9VectorAddPiPKiS1_,@function
        .size           _Z9VectorAddPiPKiS1_,(.L_x_1 - _Z9VectorAddPiPKiS1_)
        .other          _Z9VectorAddPiPKiS1_,@"STO_CUDA_ENTRY STV_DEFAULT"
_Z9VectorAddPiPKiS1_:
.text._Z9VectorAddPiPKiS1_:
[----:B------:R-:W-:Y:S01]  /*0000*/  LDC R1, c[0x0][0x37c] ;  /* 0x0000df00ff017b82 */ /* 0x000fe20000000800 */
[----:B------:R-:W0:Y:S07]  /*0010*/  S2R R9, SR_TID.X ;  /* 0x0000000000097919 */ /* 0x000e2e0000002100 */
[----:B------:R-:W0:Y:S01]  /*0020*/  LDC.64 R2, c[0x0][0x388] ;  /* 0x0000e200ff027b82 */ /* 0x000e220000000a00 */
[----:B------:R-:W1:Y:S07]  /*0030*/  LDCU.64 UR4, c[0x0][0x358] ;  /* 0x00006b00ff0477ac */ /* 0x000e6e0008000a00 */
[----:B------:R-:W2:Y:S08]  /*0040*/  LDC.64 R4, c[0x0][0x390] ;  /* 0x0000e400ff047b82 */ /* 0x000eb00000000a00 */
[----:B------:R-:W3:Y:S01]  /*0050*/  LDC.64 R6, c[0x0][0x380] ;  /* 0x0000e000ff067b82 */ /* 0x000ee20000000a00 */
[----:B0-----:R-:W-:-:S04]  /*0060*/  IMAD.WIDE.U32 R2, R9, 0x4, R2 ;  /* 0x0000000409027825 */ /* 0x001fc800078e0002 */
[C---:B--2---:R-:W-:Y:S02]  /*0070*/  IMAD.WIDE.U32 R4, R9.reuse, 0x4, R4 ;  /* 0x0000000409047825 */ /* 0x044fe400078e0004 */
[----:B-1----:R-:W2:Y:S04]  /*0080*/  LDG.E R2, desc[UR4][R2.64] ;  /* 0x0000000402027981 */ /* 0x002ea8000c1e1900 */
[----:B------:R-:W2:Y:S01]  /*0090*/  LDG.E R5, desc[UR4][R4.64] ;  /* 0x0000000404057981 */ /* 0x000ea2000c1e1900 */
[----:B---3--:R-:W-:Y:S01]  /*00a0*/  IMAD.WIDE.U32 R6, R9, 0x4, R6 ;  /* 0x0000000409067825 */ /* 0x008fe200078e0006 */
[----:B--2---:R-:W-:-:S05]  /*00b0*/  IADD3 R9, PT, PT, R2, R5, RZ ;  /* 0x0000000502097210 */ /* 0x004fca0007ffe0ff */
[----:B------:R-:W-:Y:S01]  /*00c0*/  STG.E desc[UR4][R6.64], R9 ;  /* 0x0000000906007986 */ /* 0x000fe2000c101904 */
[----:B------:R-:W-:Y:S05]  /*00d0*/  EXIT ;  /* 0x000000000000794d */ /* 0x000fea0003800000 */
.L_x_0:
[----:B------:R-:W-:-:S00]  /*00e0*/  BRA `(.L_x_0) ;  /* 0xfffffffc00fc7947 */ /* 0x000fc0000383ffff */
[----:B------:R-:W-:-:S00]  /*00f0*/  NOP ;  /* 0x0000000000007918 */ /* 0x000fc00000000000 */
        /* <DEDUP_REMOVED lines=8> */
.L_x_1:


//--------------------- .nv.shared.reserved.0     --------------------------
	.section	.nv.shared.reserved.0,"aw",@nobits
	.weak		__nv_reservedSMEM_offset_0_alias
	.size		__nv_reservedSMEM_offset_0_alias, 0, 64
	.other		__nv_reservedSMEM_offset_0_alias,@"STO_CUDA_RESERVED_SHARED STV_DEFAULT"
__nv_reservedSMEM_offset_0_alias:
	.zero		0
	.zero		64


//--------------------- .nv.constant0._Z9VectorAddPiPKiS1_ --------------------------
	.section	.nv.constant0._Z9VectorAddPiPKiS1_,"a",@progbits
	.sectionflags	@""
	.align	4
.nv.constant0._Z9VectorAddPiPKiS1_:
	.zero		920


//--------------------- SYMBOLS --------------------------

	.type		.nv.reservedSmem.offset0,@object
	.size		.nv.reservedSmem.offset0,0x4
